//
// Generated by NVIDIA NVVM Compiler
//
// Compiler Build ID: CL-36424714
// Cuda compilation tools, release 13.0, V13.0.88
// Based on NVVM 20.0.0
//

.version 9.0
.target sm_100
.address_size 64

	// .globl	_Z9ssortmatrPii

.visible .entry _Z9ssortmatrPii(
	.param .u64 .ptr .align 1 _Z9ssortmatrPii_param_0,
	.param .u32 _Z9ssortmatrPii_param_1
)
{
	.reg .pred 	%p<44>;
	.reg .b16 	%rs<15>;
	.reg .b32 	%r<220>;
	.reg .b64 	%rd<92>;

	ld.param.u64 	%rd3, [_Z9ssortmatrPii_param_0];
	ld.param.u32 	%r37, [_Z9ssortmatrPii_param_1];
	cvta.to.global.u64 	%rd1, %rd3;
	add.s32 	%r1, %r37, -1;
	setp.lt.s32 	%p1, %r37, 2;
	@%p1 bra 	$L__BB0_19;
	mov.u32 	%r39, %tid.x;
	mul.lo.s32 	%r2, %r39, 3;
	add.s32 	%r3, %r37, -2;
	cvt.u16.u32 	%rs1, %r37;
	mov.b32 	%r205, 0;
	mov.b16 	%rs13, 0;
	cvt.u64.u32 	%rd82, %r2;
	mov.u16 	%rs14, %rs13;
$L__BB0_2:
	sub.s32 	%r5, %r1, %r205;
	sub.s32 	%r41, %r3, %r205;
	add.s32 	%r6, %r205, 1;
	setp.lt.u32 	%p2, %r41, 15;
	mov.u32 	%r214, %r6;
	mov.u32 	%r219, %r205;
	@%p2 bra 	$L__BB0_6;
	add.s32 	%r207, %r2, %r205;
	and.b32  	%r42, %r5, -16;
	neg.s32 	%r206, %r42;
	mov.u32 	%r208, %r205;
	mov.u32 	%r219, %r205;
$L__BB0_4:
	.pragma "nounroll";
	add.s32 	%r43, %r208, 1;
	add.s32 	%r44, %r219, %r2;
	mul.wide.s32 	%rd4, %r44, 4;
	add.s64 	%rd5, %rd1, %rd4;
	ld.global.u32 	%r45, [%rd5];
	add.s32 	%r46, %r207, 1;
	mul.wide.u32 	%rd6, %r46, 4;
	add.s64 	%rd7, %rd1, %rd6;
	ld.global.u32 	%r47, [%rd7];
	setp.gt.s32 	%p3, %r45, %r47;
	selp.b32 	%r48, %r43, %r219, %p3;
	add.s32 	%r49, %r48, %r2;
	mul.wide.s32 	%rd8, %r49, 4;
	add.s64 	%rd9, %rd1, %rd8;
	ld.global.u32 	%r50, [%rd9];
	ld.global.u32 	%r51, [%rd7+4];
	setp.gt.s32 	%p4, %r50, %r51;
	add.s32 	%r52, %r208, 2;
	selp.b32 	%r53, %r52, %r48, %p4;
	add.s32 	%r54, %r53, %r2;
	mul.wide.s32 	%rd10, %r54, 4;
	add.s64 	%rd11, %rd1, %rd10;
	ld.global.u32 	%r55, [%rd11];
	ld.global.u32 	%r56, [%rd7+8];
	setp.gt.s32 	%p5, %r55, %r56;
	add.s32 	%r57, %r208, 3;
	selp.b32 	%r58, %r57, %r53, %p5;
	add.s32 	%r59, %r58, %r2;
	mul.wide.s32 	%rd12, %r59, 4;
	add.s64 	%rd13, %rd1, %rd12;
	ld.global.u32 	%r60, [%rd13];
	ld.global.u32 	%r61, [%rd7+12];
	setp.gt.s32 	%p6, %r60, %r61;
	add.s32 	%r62, %r208, 4;
	selp.b32 	%r63, %r62, %r58, %p6;
	add.s32 	%r64, %r63, %r2;
	mul.wide.s32 	%rd14, %r64, 4;
	add.s64 	%rd15, %rd1, %rd14;
	ld.global.u32 	%r65, [%rd15];
	ld.global.u32 	%r66, [%rd7+16];
	setp.gt.s32 	%p7, %r65, %r66;
	add.s32 	%r67, %r208, 5;
	selp.b32 	%r68, %r67, %r63, %p7;
	add.s32 	%r69, %r68, %r2;
	mul.wide.s32 	%rd16, %r69, 4;
	add.s64 	%rd17, %rd1, %rd16;
	ld.global.u32 	%r70, [%rd17];
	ld.global.u32 	%r71, [%rd7+20];
	setp.gt.s32 	%p8, %r70, %r71;
	add.s32 	%r72, %r208, 6;
	selp.b32 	%r73, %r72, %r68, %p8;
	add.s32 	%r74, %r73, %r2;
	mul.wide.s32 	%rd18, %r74, 4;
	add.s64 	%rd19, %rd1, %rd18;
	ld.global.u32 	%r75, [%rd19];
	ld.global.u32 	%r76, [%rd7+24];
	setp.gt.s32 	%p9, %r75, %r76;
	add.s32 	%r77, %r208, 7;
	selp.b32 	%r78, %r77, %r73, %p9;
	add.s32 	%r79, %r78, %r2;
	mul.wide.s32 	%rd20, %r79, 4;
	add.s64 	%rd21, %rd1, %rd20;
	ld.global.u32 	%r80, [%rd21];
	ld.global.u32 	%r81, [%rd7+28];
	setp.gt.s32 	%p10, %r80, %r81;
	add.s32 	%r82, %r208, 8;
	selp.b32 	%r83, %r82, %r78, %p10;
	add.s32 	%r84, %r83, %r2;
	mul.wide.s32 	%rd22, %r84, 4;
	add.s64 	%rd23, %rd1, %rd22;
	ld.global.u32 	%r85, [%rd23];
	ld.global.u32 	%r86, [%rd7+32];
	setp.gt.s32 	%p11, %r85, %r86;
	add.s32 	%r87, %r208, 9;
	selp.b32 	%r88, %r87, %r83, %p11;
	add.s32 	%r89, %r88, %r2;
	mul.wide.s32 	%rd24, %r89, 4;
	add.s64 	%rd25, %rd1, %rd24;
	ld.global.u32 	%r90, [%rd25];
	ld.global.u32 	%r91, [%rd7+36];
	setp.gt.s32 	%p12, %r90, %r91;
	add.s32 	%r92, %r208, 10;
	selp.b32 	%r93, %r92, %r88, %p12;
	add.s32 	%r94, %r93, %r2;
	mul.wide.s32 	%rd26, %r94, 4;
	add.s64 	%rd27, %rd1, %rd26;
	ld.global.u32 	%r95, [%rd27];
	ld.global.u32 	%r96, [%rd7+40];
	setp.gt.s32 	%p13, %r95, %r96;
	add.s32 	%r97, %r208, 11;
	selp.b32 	%r98, %r97, %r93, %p13;
	add.s32 	%r99, %r98, %r2;
	mul.wide.s32 	%rd28, %r99, 4;
	add.s64 	%rd29, %rd1, %rd28;
	ld.global.u32 	%r100, [%rd29];
	ld.global.u32 	%r101, [%rd7+44];
	setp.gt.s32 	%p14, %r100, %r101;
	add.s32 	%r102, %r208, 12;
	selp.b32 	%r103, %r102, %r98, %p14;
	add.s32 	%r104, %r103, %r2;
	mul.wide.s32 	%rd30, %r104, 4;
	add.s64 	%rd31, %rd1, %rd30;
	ld.global.u32 	%r105, [%rd31];
	ld.global.u32 	%r106, [%rd7+48];
	setp.gt.s32 	%p15, %r105, %r106;
	add.s32 	%r107, %r208, 13;
	selp.b32 	%r108, %r107, %r103, %p15;
	add.s32 	%r109, %r108, %r2;
	mul.wide.s32 	%rd32, %r109, 4;
	add.s64 	%rd33, %rd1, %rd32;
	ld.global.u32 	%r110, [%rd33];
	ld.global.u32 	%r111, [%rd7+52];
	setp.gt.s32 	%p16, %r110, %r111;
	add.s32 	%r112, %r208, 14;
	selp.b32 	%r113, %r112, %r108, %p16;
	add.s32 	%r114, %r113, %r2;
	mul.wide.s32 	%rd34, %r114, 4;
	add.s64 	%rd35, %rd1, %rd34;
	ld.global.u32 	%r115, [%rd35];
	ld.global.u32 	%r116, [%rd7+56];
	setp.gt.s32 	%p17, %r115, %r116;
	add.s32 	%r117, %r208, 15;
	selp.b32 	%r118, %r117, %r113, %p17;
	add.s32 	%r119, %r118, %r2;
	mul.wide.s32 	%rd36, %r119, 4;
	add.s64 	%rd37, %rd1, %rd36;
	ld.global.u32 	%r120, [%rd37];
	ld.global.u32 	%r121, [%rd7+60];
	setp.gt.s32 	%p18, %r120, %r121;
	add.s32 	%r208, %r208, 16;
	selp.b32 	%r219, %r208, %r118, %p18;
	add.s32 	%r207, %r207, 16;
	add.s32 	%r206, %r206, 16;
	setp.ne.s32 	%p19, %r206, 0;
	@%p19 bra 	$L__BB0_4;
	add.s32 	%r214, %r208, 1;
$L__BB0_6:
	and.b32  	%r122, %r5, 15;
	setp.eq.s32 	%p20, %r122, 0;
	@%p20 bra 	$L__BB0_16;
	not.b16 	%rs9, %rs14;
	add.s16 	%rs10, %rs9, %rs1;
	cvt.u32.u16 	%r124, %rs10;
	and.b32  	%r21, %r124, 15;
	add.s32 	%r125, %r21, -1;
	setp.lt.u32 	%p21, %r125, 7;
	@%p21 bra 	$L__BB0_9;
	add.s32 	%r126, %r219, %r2;
	mul.wide.s32 	%rd38, %r126, 4;
	add.s64 	%rd39, %rd1, %rd38;
	ld.global.u32 	%r127, [%rd39];
	add.s32 	%r128, %r214, %r2;
	mul.wide.u32 	%rd40, %r128, 4;
	add.s64 	%rd41, %rd1, %rd40;
	ld.global.u32 	%r129, [%rd41];
	setp.gt.s32 	%p22, %r127, %r129;
	selp.b32 	%r130, %r214, %r219, %p22;
	add.s32 	%r131, %r214, 1;
	add.s32 	%r132, %r130, %r2;
	mul.wide.s32 	%rd42, %r132, 4;
	add.s64 	%rd43, %rd1, %rd42;
	ld.global.u32 	%r133, [%rd43];
	cvt.u64.u32 	%rd45, %r214;
	add.s64 	%rd46, %rd45, %rd82;
	shl.b64 	%rd47, %rd46, 2;
	add.s64 	%rd48, %rd1, %rd47;
	ld.global.u32 	%r134, [%rd48+4];
	setp.gt.s32 	%p23, %r133, %r134;
	selp.b32 	%r135, %r131, %r130, %p23;
	add.s32 	%r136, %r214, 2;
	add.s32 	%r137, %r135, %r2;
	mul.wide.s32 	%rd49, %r137, 4;
	add.s64 	%rd50, %rd1, %rd49;
	ld.global.u32 	%r138, [%rd50];
	ld.global.u32 	%r139, [%rd48+8];
	setp.gt.s32 	%p24, %r138, %r139;
	selp.b32 	%r140, %r136, %r135, %p24;
	add.s32 	%r141, %r214, 3;
	add.s32 	%r142, %r140, %r2;
	mul.wide.s32 	%rd51, %r142, 4;
	add.s64 	%rd52, %rd1, %rd51;
	ld.global.u32 	%r143, [%rd52];
	ld.global.u32 	%r144, [%rd48+12];
	setp.gt.s32 	%p25, %r143, %r144;
	selp.b32 	%r145, %r141, %r140, %p25;
	add.s32 	%r146, %r214, 4;
	add.s32 	%r147, %r145, %r2;
	mul.wide.s32 	%rd53, %r147, 4;
	add.s64 	%rd54, %rd1, %rd53;
	ld.global.u32 	%r148, [%rd54];
	ld.global.u32 	%r149, [%rd48+16];
	setp.gt.s32 	%p26, %r148, %r149;
	selp.b32 	%r150, %r146, %r145, %p26;
	add.s32 	%r151, %r214, 5;
	add.s32 	%r152, %r150, %r2;
	mul.wide.s32 	%rd55, %r152, 4;
	add.s64 	%rd56, %rd1, %rd55;
	ld.global.u32 	%r153, [%rd56];
	ld.global.u32 	%r154, [%rd48+20];
	setp.gt.s32 	%p27, %r153, %r154;
	selp.b32 	%r155, %r151, %r150, %p27;
	add.s32 	%r156, %r214, 6;
	add.s32 	%r157, %r155, %r2;
	mul.wide.s32 	%rd57, %r157, 4;
	add.s64 	%rd58, %rd1, %rd57;
	ld.global.u32 	%r158, [%rd58];
	ld.global.u32 	%r159, [%rd48+24];
	setp.gt.s32 	%p28, %r158, %r159;
	selp.b32 	%r160, %r156, %r155, %p28;
	add.s32 	%r161, %r214, 7;
	add.s32 	%r162, %r160, %r2;
	mul.wide.s32 	%rd59, %r162, 4;
	add.s64 	%rd60, %rd1, %rd59;
	ld.global.u32 	%r163, [%rd60];
	ld.global.u32 	%r164, [%rd48+28];
	setp.gt.s32 	%p29, %r163, %r164;
	selp.b32 	%r219, %r161, %r160, %p29;
	add.s32 	%r214, %r214, 8;
$L__BB0_9:
	and.b32  	%r165, %r21, 7;
	setp.eq.s32 	%p30, %r165, 0;
	@%p30 bra 	$L__BB0_16;
	not.b16 	%rs11, %rs13;
	add.s16 	%rs12, %rs11, %rs1;
	cvt.u32.u16 	%r167, %rs12;
	and.b32  	%r168, %r167, 7;
	and.b32  	%r27, %r167, 3;
	add.s32 	%r169, %r168, -1;
	setp.lt.u32 	%p31, %r169, 3;
	@%p31 bra 	$L__BB0_12;
	add.s32 	%r170, %r219, %r2;
	mul.wide.s32 	%rd61, %r170, 4;
	add.s64 	%rd62, %rd1, %rd61;
	ld.global.u32 	%r171, [%rd62];
	add.s32 	%r172, %r214, %r2;
	mul.wide.u32 	%rd63, %r172, 4;
	add.s64 	%rd64, %rd1, %rd63;
	ld.global.u32 	%r173, [%rd64];
	setp.gt.s32 	%p32, %r171, %r173;
	selp.b32 	%r174, %r214, %r219, %p32;
	add.s32 	%r175, %r214, 1;
	add.s32 	%r176, %r174, %r2;
	mul.wide.s32 	%rd65, %r176, 4;
	add.s64 	%rd66, %rd1, %rd65;
	ld.global.u32 	%r177, [%rd66];
	cvt.u64.u32 	%rd68, %r214;
	add.s64 	%rd69, %rd68, %rd82;
	shl.b64 	%rd70, %rd69, 2;
	add.s64 	%rd71, %rd1, %rd70;
	ld.global.u32 	%r178, [%rd71+4];
	setp.gt.s32 	%p33, %r177, %r178;
	selp.b32 	%r179, %r175, %r174, %p33;
	add.s32 	%r180, %r214, 2;
	add.s32 	%r181, %r179, %r2;
	mul.wide.s32 	%rd72, %r181, 4;
	add.s64 	%rd73, %rd1, %rd72;
	ld.global.u32 	%r182, [%rd73];
	ld.global.u32 	%r183, [%rd71+8];
	setp.gt.s32 	%p34, %r182, %r183;
	selp.b32 	%r184, %r180, %r179, %p34;
	add.s32 	%r185, %r214, 3;
	add.s32 	%r186, %r184, %r2;
	mul.wide.s32 	%rd74, %r186, 4;
	add.s64 	%rd75, %rd1, %rd74;
	ld.global.u32 	%r187, [%rd75];
	ld.global.u32 	%r188, [%rd71+12];
	setp.gt.s32 	%p35, %r187, %r188;
	selp.b32 	%r219, %r185, %r184, %p35;
	add.s32 	%r214, %r214, 4;
$L__BB0_12:
	setp.eq.s32 	%p36, %r27, 0;
	@%p36 bra 	$L__BB0_16;
	add.s32 	%r189, %r219, %r2;
	mul.wide.s32 	%rd76, %r189, 4;
	add.s64 	%rd77, %rd1, %rd76;
	ld.global.u32 	%r190, [%rd77];
	add.s32 	%r191, %r214, %r2;
	mul.wide.u32 	%rd78, %r191, 4;
	add.s64 	%rd79, %rd1, %rd78;
	ld.global.u32 	%r192, [%rd79];
	setp.gt.s32 	%p37, %r190, %r192;
	selp.b32 	%r219, %r214, %r219, %p37;
	setp.eq.s32 	%p38, %r27, 1;
	@%p38 bra 	$L__BB0_16;
	add.s32 	%r193, %r214, 1;
	add.s32 	%r194, %r219, %r2;
	mul.wide.s32 	%rd80, %r194, 4;
	add.s64 	%rd81, %rd1, %rd80;
	ld.global.u32 	%r195, [%rd81];
	cvt.u64.u32 	%rd83, %r214;
	add.s64 	%rd84, %rd83, %rd82;
	shl.b64 	%rd85, %rd84, 2;
	add.s64 	%rd2, %rd1, %rd85;
	ld.global.u32 	%r196, [%rd2+4];
	setp.gt.s32 	%p39, %r195, %r196;
	selp.b32 	%r219, %r193, %r219, %p39;
	setp.eq.s32 	%p40, %r27, 2;
	@%p40 bra 	$L__BB0_16;
	add.s32 	%r197, %r214, 2;
	add.s32 	%r198, %r219, %r2;
	mul.wide.s32 	%rd86, %r198, 4;
	add.s64 	%rd87, %rd1, %rd86;
	ld.global.u32 	%r199, [%rd87];
	ld.global.u32 	%r200, [%rd2+8];
	setp.gt.s32 	%p41, %r199, %r200;
	selp.b32 	%r219, %r197, %r219, %p41;
$L__BB0_16:
	setp.eq.s32 	%p42, %r219, %r205;
	@%p42 bra 	$L__BB0_18;
	add.s32 	%r201, %r219, %r2;
	mul.wide.s32 	%rd88, %r201, 4;
	add.s64 	%rd89, %rd1, %rd88;
	ld.global.u32 	%r202, [%rd89];
	add.s32 	%r203, %r205, %r2;
	mul.wide.u32 	%rd90, %r203, 4;
	add.s64 	%rd91, %rd1, %rd90;
	ld.global.u32 	%r204, [%rd91];
	st.global.u32 	[%rd89], %r204;
	st.global.u32 	[%rd91], %r202;
$L__BB0_18:
	setp.ne.s32 	%p43, %r6, %r1;
	add.s16 	%rs14, %rs14, 1;
	add.s16 	%rs13, %rs13, 1;
	mov.u32 	%r205, %r6;
	@%p43 bra 	$L__BB0_2;
$L__BB0_19:
	ret;

}


// ===== COMPILED SASS (sm_100) =====

	.target	sm_100

	.elftype	@"ET_EXEC"


//--------------------- .note.nv.tkinfo           --------------------------
	.section	.note.nv.tkinfo,"",@"SHT_NOTE"
	.sectionflags	@"SHF_NOTE_NV_TKINFO"
	.tkinfo
        /*0018*/ 	.word	0x00000002
        /*0030*/ 	.string	""
        /*0030*/ 	.string	"ptxas"
        /*0030*/ 	.string	"Cuda compilation tools, release 13.0, V13.0.88"
        /*0030*/ 	.string	"Build cuda_13.0.r13.0/compiler.36424714_0"
        /*0030*/ 	.string	"-arch sm_100 -m 64 "



//--------------------- .note.nv.cuinfo           --------------------------
	.section	.note.nv.cuinfo,"",@"SHT_NOTE"
	.sectionflags	@"SHF_NOTE_NV_CUINFO"
        /*0018*/ 	.short	0x0002
        /*001a*/ 	.short	0x0064
        /*001c*/ 	.short	0x0082
	.zero		2


//--------------------- .nv.info                  --------------------------
	.section	.nv.info,"",@"SHT_CUDA_INFO"
	.align	4


	//----- nvinfo : EIATTR_REGCOUNT
	.align		4
        /*0000*/ 	.byte	0x04, 0x2f
        /*0002*/ 	.short	(.L_1 - .L_0)
	.align		4
.L_0:
        /*0004*/ 	.word	index@(_Z9ssortmatrPii)
        /*0008*/ 	.word	0x00000016


	//----- nvinfo : EIATTR_FRAME_SIZE
	.align		4
.L_1:
        /*000c*/ 	.byte	0x04, 0x11
        /*000e*/ 	.short	(.L_3 - .L_2)
	.align		4
.L_2:
        /*0010*/ 	.word	index@(_Z9ssortmatrPii)
        /*0014*/ 	.word	0x00000000


	//----- nvinfo : EIATTR_MIN_STACK_SIZE
	.align		4
.L_3:
        /*0018*/ 	.byte	0x04, 0x12
        /*001a*/ 	.short	(.L_5 - .L_4)
	.align		4
.L_4:
        /*001c*/ 	.word	index@(_Z9ssortmatrPii)
        /*0020*/ 	.word	0x00000000
.L_5:


//--------------------- .nv.compat                --------------------------
	.section	.nv.compat,"",@"SHT_CUDA_COMPAT_INFO"
	.align	4
        /*0000*/ 	.byte	0x02, 0x09, 0x00, 0x00, 0x02, 0x02, 0x01, 0x00, 0x02, 0x05, 0x05, 0x00, 0x03, 0x07, 0x01, 0x01
        /*0010*/ 	.byte	0x02, 0x03, 0x00, 0x00, 0x02, 0x06, 0x01, 0x00, 0x04, 0x0b, 0x08, 0x00, 0x09, 0x00, 0x00, 0x00
        /*0020*/ 	.byte	0x00, 0x00, 0x00, 0x00


//--------------------- .nv.info._Z9ssortmatrPii  --------------------------
	.section	.nv.info._Z9ssortmatrPii,"",@"SHT_CUDA_INFO"
	.sectionflags	@""
	.align	4


	//----- nvinfo : EIATTR_CUDA_API_VERSION
	.align		4
        /*0000*/ 	.byte	0x04, 0x37
        /*0002*/ 	.short	(.L_7 - .L_6)
.L_6:
        /*0004*/ 	.word	0x00000082


	//----- nvinfo : EIATTR_KPARAM_INFO
	.align		4
.L_7:
        /*0008*/ 	.byte	0x04, 0x17
        /*000a*/ 	.short	(.L_9 - .L_8)
.L_8:
        /*000c*/ 	.word	0x00000000
        /*0010*/ 	.short	0x0001
        /*0012*/ 	.short	0x0008
        /*0014*/ 	.byte	0x00, 0xf0, 0x11, 0x00


	//----- nvinfo : EIATTR_KPARAM_INFO
	.align		4
.L_9:
        /*0018*/ 	.byte	0x04, 0x17
        /*001a*/ 	.short	(.L_11 - .L_10)
.L_10:
        /*001c*/ 	.word	0x00000000
        /*0020*/ 	.short	0x0000
        /*0022*/ 	.short	0x0000
        /*0024*/ 	.byte	0x00, 0xf5, 0x21, 0x00


	//----- nvinfo : EIATTR_SPARSE_MMA_MASK
	.align		4
.L_11:
        /*0028*/ 	.byte	0x03, 0x50
        /*002a*/ 	.short	0x0000


	//----- nvinfo : EIATTR_MAXREG_COUNT
	.align		4
        /*002c*/ 	.byte	0x03, 0x1b
        /*002e*/ 	.short	0x00ff


	//----- nvinfo : EIATTR_MERCURY_ISA_VERSION
	.align		4
        /*0030*/ 	.byte	0x03, 0x5f
        /*0032*/ 	.short	0x0101


	//----- nvinfo : EIATTR_VRC_CTA_INIT_COUNT
	.align		4
        /*0034*/ 	.byte	0x02, 0x4a
	.zero		1
	.zero		1


	//----- nvinfo : EIATTR_EXIT_INSTR_OFFSETS
	.align		4
        /*0038*/ 	.byte	0x04, 0x1c
        /*003a*/ 	.short	(.L_13 - .L_12)


	//   ....[0]....
.L_12:
        /*003c*/ 	.word	0x00000030


	//   ....[1]....
        /*0040*/ 	.word	0x000011e0


	//----- nvinfo : EIATTR_CBANK_PARAM_SIZE
	.align		4
.L_13:
        /*0044*/ 	.byte	0x03, 0x19
        /*0046*/ 	.short	0x000c


	//----- nvinfo : EIATTR_PARAM_CBANK
	.align		4
        /*0048*/ 	.byte	0x04, 0x0a
        /*004a*/ 	.short	(.L_15 - .L_14)
	.align		4
.L_14:
        /*004c*/ 	.word	index@(.nv.constant0._Z9ssortmatrPii)
        /*0050*/ 	.short	0x0380
        /*0052*/ 	.short	0x000c


	//----- nvinfo : EIATTR_SW_WAR
	.align		4
.L_15:
        /*0054*/ 	.byte	0x04, 0x36
        /*0056*/ 	.short	(.L_17 - .L_16)
.L_16:
        /*0058*/ 	.word	0x00000008
.L_17:


//--------------------- .nv.callgraph             --------------------------
	.section	.nv.callgraph,"",@"SHT_CUDA_CALLGRAPH"
	.align	4
	.sectionentsize	8
	.align		4
        /*0000*/ 	.word	0x00000000
	.align		4
        /*0004*/ 	.word	0xffffffff
	.align		4
        /*0008*/ 	.word	0x00000000
	.align		4
        /*000c*/ 	.word	0xfffffffe
	.align		4
        /*0010*/ 	.word	0x00000000
	.align		4
        /*0014*/ 	.word	0xfffffffd
	.align		4
        /*0018*/ 	.word	0x00000000
	.align		4
        /*001c*/ 	.word	0xfffffffc


//--------------------- .text._Z9ssortmatrPii     --------------------------
	.section	.text._Z9ssortmatrPii,"ax",@progbits
	.align	128
        .global         _Z9ssortmatrPii
        .type           _Z9ssortmatrPii,@function
        .size           _Z9ssortmatrPii,(.L_x_7 - _Z9ssortmatrPii)
        .other          _Z9ssortmatrPii,@"STO_CUDA_ENTRY STV_DEFAULT"
_Z9ssortmatrPii:
.text._Z9ssortmatrPii:
[----:B------:R-:W-:Y:S08]  /*0000*/  LDC R1, c[0x0][0x37c] ;  /* 0x0000df00ff017b82 */ /* 0x000ff00000000800 */
[----:B------:R-:W0:Y:S02]  /*0010*/  LDC R0, c[0x0][0x388] ;  /* 0x0000e200ff007b82 */ /* 0x000e240000000800 */
[----:B0-----:R-:W-:-:S13]  /*0020*/  ISETP.GE.AND P0, PT, R0, 0x2, PT ;  /* 0x000000020000780c */ /* 0x001fda0003f06270 */
[----:B------:R-:W-:Y:S05]  /*0030*/  @!P0 EXIT ;  /* 0x000000000000894d */ /* 0x000fea0003800000 */
[----:B------:R-:W0:Y:S01]  /*0040*/  S2R R4, SR_TID.X ;  /* 0x0000000000047919 */ /* 0x000e220000002100 */
[----:B------:R-:W-:Y:S01]  /*0050*/  VIADD R0, R0, 0xffffffff ;  /* 0xffffffff00007836 */ /* 0x000fe20000000000 */
[----:B------:R-:W-:Y:S01]  /*0060*/  PRMT R2, RZ, 0x7610, R2 ;  /* 0x00007610ff027816 */ /* 0x000fe20000000002 */
[----:B------:R-:W1:Y:S01]  /*0070*/  LDCU.U16 UR7, c[0x0][0x388] ;  /* 0x00007100ff0777ac */ /* 0x000e620008000400 */
[----:B------:R-:W-:Y:S01]  /*0080*/  PRMT R3, RZ, 0x7610, R3 ;  /* 0x00007610ff037816 */ /* 0x000fe20000000003 */
[----:B------:R-:W2:Y:S01]  /*0090*/  LDCU.64 UR8, c[0x0][0x358] ;  /* 0x00006b00ff0877ac */ /* 0x000ea20008000a00 */
[----:B------:R-:W-:Y:S01]  /*00a0*/  UMOV UR4, URZ ;  /* 0x000000ff00047c82 */ /* 0x000fe20008000000 */
[----:B012---:R-:W-:-:S07]  /*00b0*/  IMAD R4, R4, 0x3, RZ ;  /* 0x0000000304047824 */ /* 0x007fce00078e02ff */
.L_x_5:
[----:B------:R-:W0:Y:S01]  /*00c0*/  LDCU UR5, c[0x0][0x388] ;  /* 0x00007100ff0577ac */ /* 0x000e220008000800 */
[----:B------:R-:W-:Y:S01]  /*00d0*/  VIADD R12, R0, -UR4 ;  /* 0x80000004000c7c36 */ /* 0x000fe20008000000 */
[----:B------:R-:W-:Y:S01]  /*00e0*/  MOV R13, UR4 ;  /* 0x00000004000d7c02 */ /* 0x000fe20008000f00 */
[----:B------:R-:W-:-:S06]  /*00f0*/  UIADD3 UR6, UPT, UPT, UR4, 0x1, URZ ;  /* 0x0000000104067890 */ /* 0x000fcc000fffe0ff */
[----:B------:R-:W-:Y:S01]  /*0100*/  IMAD.U32 R5, RZ, RZ, UR6 ;  /* 0x00000006ff057e24 */ /* 0x000fe2000f8e00ff */
[----:B0-----:R-:W-:-:S04]  /*0110*/  UIADD3 UR5, UPT, UPT, -UR4, -0x2, UR5 ;  /* 0xfffffffe04057890 */ /* 0x001fc8000fffe105 */
[----:B------:R-:W-:-:S09]  /*0120*/  UISETP.GE.U32.AND UP0, UPT, UR5, 0xf, UPT ;  /* 0x0000000f0500788c */ /* 0x000fd2000bf06070 */
[----:B------:R-:W-:Y:S05]  /*0130*/  BRA.U !UP0, `(.L_x_0) ;  /* 0x0000000508b87547 */ /* 0x000fea000b800000 */
[----:B------:R-:W-:Y:S01]  /*0140*/  LOP3.LUT R11, R12, 0xfffffff0, RZ, 0xc0, !PT ;  /* 0xfffffff00c0b7812 */ /* 0x000fe200078ec0ff */
[----:B------:R-:W-:Y:S01]  /*0150*/  VIADD R5, R4, UR4 ;  /* 0x0000000404057c36 */ /* 0x000fe20008000000 */
[----:B------:R-:W-:Y:S01]  /*0160*/  MOV R10, UR4 ;  /* 0x00000004000a7c02 */ /* 0x000fe20008000f00 */
[----:B------:R-:W-:Y:S02]  /*0170*/  IMAD.U32 R13, RZ, RZ, UR4 ;  /* 0x00000004ff0d7e24 */ /* 0x000fe4000f8e00ff */
[----:B------:R-:W-:-:S07]  /*0180*/  IMAD.MOV R11, RZ, RZ, -R11 ;  /* 0x000000ffff0b7224 */ /* 0x000fce00078e0a0b */
.L_x_1:
[----:B------:R-:W0:Y:S01]  /*0190*/  LDC.64 R6, c[0x0][0x380] ;  /* 0x0000e000ff067b82 */ /* 0x000e220000000a00 */
[----:B------:R-:W-:Y:S01]  /*01a0*/  IADD3 R9, PT, PT, R5, 0x1, RZ ;  /* 0x0000000105097810 */ /* 0x000fe20007ffe0ff */
[----:B------:R-:W-:-:S04]  /*01b0*/  IMAD.IADD R15, R4, 0x1, R13 ;  /* 0x00000001040f7824 */ /* 0x000fc800078e020d */
[----:B0-----:R-:W-:-:S04]  /*01c0*/  IMAD.WIDE R14, R15, 0x4, R6 ;  /* 0x000000040f0e7825 */ /* 0x001fc800078e0206 */
[----:B------:R-:W-:Y:S02]  /*01d0*/  IMAD.WIDE.U32 R8, R9, 0x4, R6 ;  /* 0x0000000409087825 */ /* 0x000fe400078e0006 */
[----:B------:R-:W2:Y:S04]  /*01e0*/  LDG.E R14, desc[UR8][R14.64] ;  /* 0x000000080e0e7981 */ /* 0x000ea8000c1e1900 */
[----:B------:R-:W2:Y:S04]  /*01f0*/  LDG.E R17, desc[UR8][R8.64] ;  /* 0x0000000808117981 */ /* 0x000ea8000c1e1900 */
[----:B------:R-:W3:Y:S04]  /*0200*/  LDG.E R19, desc[UR8][R8.64+0x4] ;  /* 0x0000040808137981 */ /* 0x000ee8000c1e1900 */
[----:B------:R-:W4:Y:S01]  /*0210*/  LDG.E R15, desc[UR8][R8.64+0x8] ;  /* 0x00000808080f7981 */ /* 0x000f22000c1e1900 */
[----:B--2---:R-:W-:-:S13]  /*0220*/  ISETP.GT.AND P0, PT, R14, R17, PT ;  /* 0x000000110e00720c */ /* 0x004fda0003f04270 */
[----:B------:R-:W-:-:S05]  /*0230*/  @P0 VIADD R13, R10, 0x1 ;  /* 0x000000010a0d0836 */ /* 0x000fca0000000000 */
[----:B------:R-:W-:-:S05]  /*0240*/  IADD3 R17, PT, PT, R4, R13, RZ ;  /* 0x0000000d04117210 */ /* 0x000fca0007ffe0ff */
[----:B------:R-:W-:-:S06]  /*0250*/  IMAD.WIDE R16, R17, 0x4, R6 ;  /* 0x0000000411107825 */ /* 0x000fcc00078e0206 */
[----:B------:R-:W3:Y:S04]  /*0260*/  LDG.E R16, desc[UR8][R16.64] ;  /* 0x0000000810107981 */ /* 0x000ee8000c1e1900 */
[----:B------:R-:W2:Y:S01]  /*0270*/  LDG.E R17, desc[UR8][R8.64+0xc] ;  /* 0x00000c0808117981 */ /* 0x000ea2000c1e1900 */
[----:B---3--:R-:W-:-:S13]  /*0280*/  ISETP.GT.AND P0, PT, R16, R19, PT ;  /* 0x000000131000720c */ /* 0x008fda0003f04270 */
[----:B------:R-:W-:-:S04]  /*0290*/  @P0 VIADD R13, R10, 0x2 ;  /* 0x000000020a0d0836 */ /* 0x000fc80000000000 */
[----:B------:R-:W-:-:S04]  /*02a0*/  IMAD.IADD R19, R4, 0x1, R13 ;  /* 0x0000000104137824 */ /* 0x000fc800078e020d */
[----:B------:R-:W-:-:S06]  /*02b0*/  IMAD.WIDE R18, R19, 0x4, R6 ;  /* 0x0000000413127825 */ /* 0x000fcc00078e0206 */
[----:B------:R-:W4:Y:S04]  /*02c0*/  LDG.E R18, desc[UR8][R18.64] ;  /* 0x0000000812127981 */ /* 0x000f28000c1e1900 */
[----:B------:R-:W3:Y:S01]  /*02d0*/  LDG.E R19, desc[UR8][R8.64+0x10] ;  /* 0x0000100808137981 */ /* 0x000ee2000c1e1900 */
[----:B----4-:R-:W-:-:S13]  /*02e0*/  ISETP.GT.AND P0, PT, R18, R15, PT ;  /* 0x0000000f1200720c */ /* 0x010fda0003f04270 */
[----:B------:R-:W-:-:S05]  /*02f0*/  @P0 IADD3 R13, PT, PT, R10, 0x3, RZ ;  /* 0x000000030a0d0810 */ /* 0x000fca0007ffe0ff */
[----:B------:R-:W-:-:S04]  /*0300*/  IMAD.IADD R15, R4, 0x1, R13 ;  /* 0x00000001040f7824 */ /* 0x000fc800078e020d */
[----:B------:R-:W-:-:S06]  /*0310*/  IMAD.WIDE R14, R15, 0x4, R6 ;  /* 0x000000040f0e7825 */ /* 0x000fcc00078e0206 */
[----:B------:R-:W2:Y:S04]  /*0320*/  LDG.E R14, desc[UR8][R14.64] ;  /* 0x000000080e0e7981 */ /* 0x000ea8000c1e1900 */
        /* <DEDUP_REMOVED lines=59> */
[----:B------:R-:W3:Y:S02]  /*06e0*/  LDG.E R16, desc[UR8][R16.64] ;  /* 0x0000000810107981 */ /* 0x000ee4000c1e1900 */
[----:B---3--:R-:W-:-:S13]  /*06f0*/  ISETP.GT.AND P0, PT, R16, R19, PT ;  /* 0x000000131000720c */ /* 0x008fda0003f04270 */
[----:B------:R-:W-:-:S04]  /*0700*/  @P0 VIADD R13, R10, 0xe ;  /* 0x0000000e0a0d0836 */ /* 0x000fc80000000000 */
[----:B------:R-:W-:-:S04]  /*0710*/  IMAD.IADD R19, R4, 0x1, R13 ;  /* 0x0000000104137824 */ /* 0x000fc800078e020d */
[----:B------:R-:W-:-:S06]  /*0720*/  IMAD.WIDE R18, R19, 0x4, R6 ;  /* 0x0000000413127825 */ /* 0x000fcc00078e0206 */
[----:B------:R-:W4:Y:S02]  /*0730*/  LDG.E R18, desc[UR8][R18.64] ;  /* 0x0000000812127981 */ /* 0x000f24000c1e1900 */
[----:B----4-:R-:W-:-:S13]  /*0740*/  ISETP.GT.AND P0, PT, R18, R15, PT ;  /* 0x0000000f1200720c */ /* 0x010fda0003f04270 */
[----:B------:R-:W-:-:S05]  /*0750*/  @P0 IADD3 R13, PT, PT, R10, 0xf, RZ ;  /* 0x0000000f0a0d0810 */ /* 0x000fca0007ffe0ff */
[----:B------:R-:W-:-:S04]  /*0760*/  IMAD.IADD R15, R4, 0x1, R13 ;  /* 0x00000001040f7824 */ /* 0x000fc800078e020d */
[----:B------:R-:W-:Y:S02]  /*0770*/  IMAD.WIDE R6, R15, 0x4, R6 ;  /* 0x000000040f067825 */ /* 0x000fe400078e0206 */
[----:B------:R-:W2:Y:S04]  /*0780*/  LDG.E R15, desc[UR8][R8.64+0x3c] ;  /* 0x00003c08080f7981 */ /* 0x000ea8000c1e1900 */
[----:B------:R-:W2:Y:S01]  /*0790*/  LDG.E R6, desc[UR8][R6.64] ;  /* 0x0000000806067981 */ /* 0x000ea2000c1e1900 */
[----:B------:R-:W-:-:S05]  /*07a0*/  VIADD R11, R11, 0x10 ;  /* 0x000000100b0b7836 */ /* 0x000fca0000000000 */
[----:B------:R-:W-:Y:S02]  /*07b0*/  ISETP.NE.AND P1, PT, R11, RZ, PT ;  /* 0x000000ff0b00720c */ /* 0x000fe40003f25270 */
[----:B------:R-:W-:Y:S01]  /*07c0*/  IADD3 R10, PT, PT, R10, 0x10, RZ ;  /* 0x000000100a0a7810 */ /* 0x000fe20007ffe0ff */
[----:B------:R-:W-:Y:S01]  /*07d0*/  VIADD R5, R5, 0x10 ;  /* 0x0000001005057836 */ /* 0x000fe20000000000 */
[----:B--2---:R-:W-:-:S04]  /*07e0*/  ISETP.GT.AND P0, PT, R6, R15, PT ;  /* 0x0000000f0600720c */ /* 0x004fc80003f04270 */
[----:B------:R-:W-:-:S05]  /*07f0*/  SEL R13, R10, R13, P0 ;  /* 0x0000000d0a0d7207 */ /* 0x000fca0000000000 */
[----:B------:R-:W-:Y:S05]  /*0800*/  @P1 BRA `(.L_x_1) ;  /* 0xfffffff800601947 */ /* 0x000fea000383ffff */
[----:B------:R-:W-:-:S07]  /*0810*/  VIADD R5, R10, 0x1 ;  /* 0x000000010a057836 */ /* 0x000fce0000000000 */
.L_x_0:
[----:B------:R-:W-:-:S13]  /*0820*/  LOP3.LUT P0, RZ, R12, 0xf, RZ, 0xc0, !PT ;  /* 0x0000000f0cff7812 */ /* 0x000fda000780c0ff */
[----:B------:R-:W-:Y:S05]  /*0830*/  @!P0 BRA `(.L_x_2) ;  /* 0x00000008002c8947 */ /* 0x000fea0003800000 */
[----:B------:R-:W-:-:S04]  /*0840*/  LOP3.LUT R6, RZ, R3, RZ, 0x33, !PT ;  /* 0x00000003ff067212 */ /* 0x000fc800078e33ff */
[----:B------:R-:W-:-:S04]  /*0850*/  IADD3 R6, PT, PT, R6, UR7, RZ ;  /* 0x0000000706067c10 */ /* 0x000fc8000fffe0ff */
[----:B------:R-:W-:-:S04]  /*0860*/  LOP3.LUT R6, R6, 0xf, RZ, 0xc0, !PT ;  /* 0x0000000f06067812 */ /* 0x000fc800078ec0ff */
[C---:B------:R-:W-:Y:S01]  /*0870*/  LOP3.LUT P0, RZ, R6.reuse, 0x7, RZ, 0xc0, !PT ;  /* 0x0000000706ff7812 */ /* 0x040fe2000780c0ff */
[----:B------:R-:W-:-:S05]  /*0880*/  VIADD R7, R6, 0xffffffff ;  /* 0xffffffff06077836 */ /* 0x000fca0000000000 */
[----:B------:R-:W-:-:S13]  /*0890*/  ISETP.GE.U32.AND P1, PT, R7, 0x7, PT ;  /* 0x000000070700780c */ /* 0x000fda0003f26070 */
[----:B------:R-:W-:Y:S05]  /*08a0*/  @!P1 BRA `(.L_x_3) ;  /* 0x0000000000e49947 */ /* 0x000fea0003800000 */
[----:B------:R-:W0:Y:S01]  /*08b0*/  LDC.64 R6, c[0x0][0x380] ;  /* 0x0000e000ff067b82 */ /* 0x000e220000000a00 */
[C---:B------:R-:W-:Y:S01]  /*08c0*/  IADD3 R15, PT, PT, R4.reuse, R5, RZ ;  /* 0x00000005040f7210 */ /* 0x040fe20007ffe0ff */
[----:B------:R-:W-:Y:S01]  /*08d0*/  IMAD.IADD R11, R4, 0x1, R13 ;  /* 0x00000001040b7824 */ /* 0x000fe200078e020d */
[----:B------:R-:W1:Y:S03]  /*08e0*/  LDCU.64 UR10, c[0x0][0x380] ;  /* 0x00007000ff0a77ac */ /* 0x000e660008000a00 */
[----:B0-----:R-:W-:-:S04]  /*08f0*/  IMAD.WIDE R10, R11, 0x4, R6 ;  /* 0x000000040b0a7825 */ /* 0x001fc800078e0206 */
[----:B------:R-:W-:Y:S02]  /*0900*/  IMAD.WIDE.U32 R14, R15, 0x4, R6 ;  /* 0x000000040f0e7825 */ /* 0x000fe400078e0006 */
[----:B------:R-:W2:Y:S04]  /*0910*/  LDG.E R10, desc[UR8][R10.64] ;  /* 0x000000080a0a7981 */ /* 0x000ea8000c1e1900 */
[----:B------:R-:W2:Y:S01]  /*0920*/  LDG.E R15, desc[UR8][R14.64] ;  /* 0x000000080e0f7981 */ /* 0x000ea2000c1e1900 */
[----:B------:R-:W-:-:S05]  /*0930*/  IADD3 R9, P2, PT, R4, R5, RZ ;  /* 0x0000000504097210 */ /* 0x000fca0007f5e0ff */
[----:B------:R-:W-:Y:S01]  /*0940*/  IMAD.X R12, RZ, RZ, RZ, P2 ;  /* 0x000000ffff0c7224 */ /* 0x000fe200010e06ff */
[----:B--2---:R-:W-:-:S04]  /*0950*/  ISETP.GT.AND P1, PT, R10, R15, PT ;  /* 0x0000000f0a00720c */ /* 0x004fc80003f24270 */
[----:B------:R-:W-:Y:S02]  /*0960*/  SEL R13, R5, R13, P1 ;  /* 0x0000000d050d7207 */ /* 0x000fe40000800000 */
[----:B-1----:R-:W-:-:S03]  /*0970*/  LEA R8, P1, R9, UR10, 0x2 ;  /* 0x0000000a09087c11 */ /* 0x002fc6000f8210ff */
[----:B------:R-:W-:Y:S01]  /*0980*/  IMAD.IADD R17, R4, 0x1, R13 ;  /* 0x0000000104117824 */ /* 0x000fe200078e020d */
[----:B------:R-:W-:-:S03]  /*0990*/  LEA.HI.X R9, R9, UR11, R12, 0x2, P1 ;  /* 0x0000000b09097c11 */ /* 0x000fc600088f140c */
[----:B------:R-:W-:Y:S02]  /*09a0*/  IMAD.WIDE R16, R17, 0x4, R6 ;  /* 0x0000000411107825 */ /* 0x000fe400078e0206 */
[----:B------:R-:W2:Y:S04]  /*09b0*/  LDG.E R11, desc[UR8][R8.64+0x4] ;  /* 0x00000408080b7981 */ /* 0x000ea8000c1e1900 */
[----:B------:R-:W2:Y:S04]  /*09c0*/  LDG.E R16, desc[UR8][R16.64] ;  /* 0x0000000810107981 */ /* 0x000ea8000c1e1900 */
[----:B------:R-:W3:Y:S04]  /*09d0*/  LDG.E R15, desc[UR8][R8.64+0x8] ;  /* 0x00000808080f7981 */ /* 0x000ee8000c1e1900 */
[----:B------:R-:W4:Y:S01]  /*09e0*/  LDG.E R17, desc[UR8][R8.64+0xc] ;  /* 0x00000c0808117981 */ /* 0x000f22000c1e1900 */
[----:B--2---:R-:W-:-:S13]  /*09f0*/  ISETP.GT.AND P1, PT, R16, R11, PT ;  /* 0x0000000b1000720c */ /* 0x004fda0003f24270 */
[----:B------:R-:W-:-:S05]  /*0a00*/  @P1 IADD3 R13, PT, PT, R5, 0x1, RZ ;  /* 0x00000001050d1810 */ /* 0x000fca0007ffe0ff */
[----:B------:R-:W-:-:S04]  /*0a10*/  IMAD.IADD R11, R4, 0x1, R13 ;  /* 0x00000001040b7824 */ /* 0x000fc800078e020d */
[----:B------:R-:W-:-:S06]  /*0a20*/  IMAD.WIDE R10, R11, 0x4, R6 ;  /* 0x000000040b0a7825 */ /* 0x000fcc00078e0206 */
[----:B------:R-:W3:Y:S04]  /*0a30*/  LDG.E R10, desc[UR8][R10.64] ;  /* 0x000000080a0a7981 */ /* 0x000ee8000c1e1900 */
[----:B------:R-:W2:Y:S01]  /*0a40*/  LDG.E R11, desc[UR8][R8.64+0x10] ;  /* 0x00001008080b7981 */ /* 0x000ea2000c1e1900 */
[----:B---3--:R-:W-:-:S13]  /*0a50*/  ISETP.GT.AND P1, PT, R10, R15, PT ;  /* 0x0000000f0a00720c */ /* 0x008fda0003f24270 */
[----:B------:R-:W-:-:S05]  /*0a60*/  @P1 VIADD R13, R5, 0x2 ;  /* 0x00000002050d1836 */ /* 0x000fca0000000000 */
[----:B------:R-:W-:-:S05]  /*0a70*/  IADD3 R15, PT, PT, R4, R13, RZ ;  /* 0x0000000d040f7210 */ /* 0x000fca0007ffe0ff */
[----:B------:R-:W-:-:S06]  /*0a80*/  IMAD.WIDE R14, R15, 0x4, R6 ;  /* 0x000000040f0e7825 */ /* 0x000fcc00078e0206 */
[----:B------:R-:W4:Y:S04]  /*0a90*/  LDG.E R14, desc[UR8][R14.64] ;  /* 0x000000080e0e7981 */ /* 0x000f28000c1e1900 */
[----:B------:R-:W3:Y:S01]  /*0aa0*/  LDG.E R15, desc[UR8][R8.64+0x14] ;  /* 0x00001408080f7981 */ /* 0x000ee2000c1e1900 */
[----:B----4-:R-:W-:-:S13]  /*0ab0*/  ISETP.GT.AND P1, PT, R14, R17, PT ;  /* 0x000000110e00720c */ /* 0x010fda0003f24270 */
[----:B------:R-:W-:-:S04]  /*0ac0*/  @P1 VIADD R13, R5, 0x3 ;  /* 0x00000003050d1836 */ /* 0x000fc80000000000 */
[----:B------:R-:W-:-:S04]  /*0ad0*/  IMAD.IADD R17, R4, 0x1, R13 ;  /* 0x0000000104117824 */ /* 0x000fc800078e020d */
[----:B------:R-:W-:-:S06]  /*0ae0*/  IMAD.WIDE R16, R17, 0x4, R6 ;  /* 0x0000000411107825 */ /* 0x000fcc00078e0206 */
[----:B------:R-:W2:Y:S04]  /*0af0*/  LDG.E R16, desc[UR8][R16.64] ;  /* 0x0000000810107981 */ /* 0x000ea8000c1e1900 */
        /* <DEDUP_REMOVED lines=11> */
[----:B------:R-:W4:Y:S02]  /*0bb0*/  LDG.E R14, desc[UR8][R14.64] ;  /* 0x000000080e0e7981 */ /* 0x000f24000c1e1900 */
[----:B----4-:R-:W-:-:S13]  /*0bc0*/  ISETP.GT.AND P1, PT, R14, R17, PT ;  /* 0x000000110e00720c */ /* 0x010fda0003f24270 */
[----:B------:R-:W-:-:S04]  /*0bd0*/  @P1 VIADD R13, R5, 0x6 ;  /* 0x00000006050d1836 */ /* 0x000fc80000000000 */
[----:B------:R-:W-:-:S04]  /*0be0*/  IMAD.IADD R17, R4, 0x1, R13 ;  /* 0x0000000104117824 */ /* 0x000fc800078e020d */
[----:B------:R-:W-:-:S06]  /*0bf0*/  IMAD.WIDE R6, R17, 0x4, R6 ;  /* 0x0000000411067825 */ /* 0x000fcc00078e0206 */
[----:B------:R-:W2:Y:S02]  /*0c00*/  LDG.E R6, desc[UR8][R6.64] ;  /* 0x0000000806067981 */ /* 0x000ea4000c1e1900 */
[----:B--2---:R-:W-:-:S13]  /*0c10*/  ISETP.GT.AND P1, PT, R6, R11, PT ;  /* 0x0000000b0600720c */ /* 0x004fda0003f24270 */
[C---:B------:R-:W-:Y:S01]  /*0c20*/  @P1 IADD3 R13, PT, PT, R5.reuse, 0x7, RZ ;  /* 0x00000007050d1810 */ /* 0x040fe20007ffe0ff */
[----:B------:R-:W-:-:S07]  /*0c30*/  VIADD R5, R5, 0x8 ;  /* 0x0000000805057836 */ /* 0x000fce0000000000 */
.L_x_3:
[----:B------:R-:W-:Y:S05]  /*0c40*/  @!P0 BRA `(.L_x_2) ;  /* 0x0000000400288947 */ /* 0x000fea0003800000 */
[----:B------:R-:W-:-:S05]  /*0c50*/  LOP3.LUT R6, RZ, R2, RZ, 0x33, !PT ;  /* 0x00000002ff067212 */ /* 0x000fca00078e33ff */
[----:B------:R-:W-:-:S05]  /*0c60*/  VIADD R6, R6, UR7 ;  /* 0x0000000706067c36 */ /* 0x000fca0008000000 */
[----:B------:R-:W-:-:S04]  /*0c70*/  LOP3.LUT R6, R6, 0xffff, RZ, 0xc0, !PT ;  /* 0x0000ffff06067812 */ /* 0x000fc800078ec0ff */
[C---:B------:R-:W-:Y:S02]  /*0c80*/  LOP3.LUT R7, R6.reuse, 0x7, RZ, 0xc0, !PT ;  /* 0x0000000706077812 */ /* 0x040fe400078ec0ff */
[----:B------:R-:W-:Y:S02]  /*0c90*/  LOP3.LUT R6, R6, 0x3, RZ, 0xc0, !PT ;  /* 0x0000000306067812 */ /* 0x000fe400078ec0ff */
[----:B------:R-:W-:Y:S02]  /*0ca0*/  IADD3 R7, PT, PT, R7, -0x1, RZ ;  /* 0xffffffff07077810 */ /* 0x000fe40007ffe0ff */
[----:B------:R-:W-:Y:S02]  /*0cb0*/  ISETP.NE.AND P0, PT, R6, RZ, PT ;  /* 0x000000ff0600720c */ /* 0x000fe40003f05270 */
[----:B------:R-:W-:-:S13]  /*0cc0*/  ISETP.GE.U32.AND P1, PT, R7, 0x3, PT ;  /* 0x000000030700780c */ /* 0x000fda0003f26070 */
[----:B------:R-:W-:Y:S05]  /*0cd0*/  @!P1 BRA `(.L_x_4) ;  /* 0x0000000000889947 */ /* 0x000fea0003800000 */
[----:B------:R-:W0:Y:S01]  /*0ce0*/  LDC.64 R8, c[0x0][0x380] ;  /* 0x0000e000ff087b82 */ /* 0x000e220000000a00 */
[C---:B------:R-:W-:Y:S01]  /*0cf0*/  IMAD.IADD R15, R4.reuse, 0x1, R13 ;  /* 0x00000001040f7824 */ /* 0x040fe200078e020d */
[----:B------:R-:W1:Y:S01]  /*0d00*/  LDCU.64 UR10, c[0x0][0x380] ;  /* 0x00007000ff0a77ac */ /* 0x000e620008000a00 */
[----:B------:R-:W-:Y:S02]  /*0d10*/  IMAD.IADD R17, R4, 0x1, R5 ;  /* 0x0000000104117824 */ /* 0x000fe400078e0205 */
[----:B0-----:R-:W-:-:S04]  /*0d20*/  IMAD.WIDE R14, R15, 0x4, R8 ;  /* 0x000000040f0e7825 */ /* 0x001fc800078e0208 */
[----:B------:R-:W-:Y:S02]  /*0d30*/  IMAD.WIDE.U32 R16, R17, 0x4, R8 ;  /* 0x0000000411107825 */ /* 0x000fe400078e0008 */
[----:B------:R-:W2:Y:S04]  /*0d40*/  LDG.E R14, desc[UR8][R14.64] ;  /* 0x000000080e0e7981 */ /* 0x000ea8000c1e1900 */
[----:B------:R-:W2:Y:S01]  /*0d50*/  LDG.E R17, desc[UR8][R16.64] ;  /* 0x0000000810117981 */ /* 0x000ea2000c1e1900 */
[----:B------:R-:W-:-:S04]  /*0d60*/  IADD3 R11, P2, PT, R4, R5, RZ ;  /* 0x00000005040b7210 */ /* 0x000fc80007f5e0ff */
[----:B------:R-:W-:Y:S02]  /*0d70*/  IADD3.X R12, PT, PT, RZ, RZ, RZ, P2, !PT ;  /* 0x000000ffff0c7210 */ /* 0x000fe400017fe4ff */
        /* <DEDUP_REMOVED lines=14> */
[----:B------:R-:W3:Y:S02]  /*0e60*/  LDG.E R14, desc[UR8][R14.64] ;  /* 0x000000080e0e7981 */ /* 0x000ee4000c1e1900 */
[----:B---3--:R-:W-:-:S13]  /*0e70*/  ISETP.GT.AND P1, PT, R14, R17, PT ;  /* 0x000000110e00720c */ /* 0x008fda0003f24270 */
[----:B------:R-:W-:-:S05]  /*0e80*/  @P1 VIADD R7, R5, 0x2 ;  /* 0x0000000205071836 */ /* 0x000fca0000000000 */
[----:B------:R-:W-:-:S05]  /*0e90*/  IADD3 R17, PT, PT, R4, R7, RZ ;  /* 0x0000000704117210 */ /* 0x000fca0007ffe0ff */
[----:B------:R-:W-:-:S06]  /*0ea0*/  IMAD.WIDE R8, R17, 0x4, R8 ;  /* 0x0000000411087825 */ /* 0x000fcc00078e0208 */
[----:B------:R-:W4:Y:S02]  /*0eb0*/  LDG.E R8, desc[UR8][R8.64] ;  /* 0x0000000808087981 */ /* 0x000f24000c1e1900 */
[----:B----4-:R-:W-:-:S13]  /*0ec0*/  ISETP.GT.AND P1, PT, R8, R13, PT ;  /* 0x0000000d0800720c */ /* 0x010fda0003f24270 */
[C---:B------:R-:W-:Y:S01]  /*0ed0*/  @P1 VIADD R7, R5.reuse, 0x3 ;  /* 0x0000000305071836 */ /* 0x040fe20000000000 */
[----:B------:R-:W-:-:S03]  /*0ee0*/  IADD3 R5, PT, PT, R5, 0x4, RZ ;  /* 0x0000000405057810 */ /* 0x000fc60007ffe0ff */
[----:B------:R-:W-:-:S07]  /*0ef0*/  IMAD.MOV.U32 R13, RZ, RZ, R7 ;  /* 0x000000ffff0d7224 */ /* 0x000fce00078e0007 */
.L_x_4:
[----:B------:R-:W-:Y:S05]  /*0f00*/  @!P0 BRA `(.L_x_2) ;  /* 0x0000000000788947 */ /* 0x000fea0003800000 */
[----:B------:R-:W0:Y:S01]  /*0f10*/  LDC.64 R8, c[0x0][0x380] ;  /* 0x0000e000ff087b82 */ /* 0x000e220000000a00 */
[C---:B------:R-:W-:Y:S01]  /*0f20*/  IADD3 R15, PT, PT, R4.reuse, R13, RZ ;  /* 0x0000000d040f7210 */ /* 0x040fe20007ffe0ff */
[----:B------:R-:W-:-:S04]  /*0f30*/  IMAD.IADD R11, R4, 0x1, R5 ;  /* 0x00000001040b7824 */ /* 0x000fc800078e0205 */
[----:B0-----:R-:W-:-:S04]  /*0f40*/  IMAD.WIDE R14, R15, 0x4, R8 ;  /* 0x000000040f0e7825 */ /* 0x001fc800078e0208 */
[----:B------:R-:W-:Y:S02]  /*0f50*/  IMAD.WIDE.U32 R10, R11, 0x4, R8 ;  /* 0x000000040b0a7825 */ /* 0x000fe400078e0008 */
[----:B------:R-:W2:Y:S04]  /*0f60*/  LDG.E R15, desc[UR8][R14.64] ;  /* 0x000000080e0f7981 */ /* 0x000ea8000c1e1900 */
[----:B------:R-:W2:Y:S01]  /*0f70*/  LDG.E R10, desc[UR8][R10.64] ;  /* 0x000000080a0a7981 */ /* 0x000ea2000c1e1900 */
[----:B------:R-:W-:Y:S02]  /*0f80*/  ISETP.NE.AND P1, PT, R6, 0x1, PT ;  /* 0x000000010600780c */ /* 0x000fe40003f25270 */
[----:B--2---:R-:W-:-:S04]  /*0f90*/  ISETP.GT.AND P0, PT, R15, R10, PT ;  /* 0x0000000a0f00720c */ /* 0x004fc80003f04270 */
[----:B------:R-:W-:-:S07]  /*0fa0*/  SEL R13, R5, R13, P0 ;  /* 0x0000000d050d7207 */ /* 0x000fce0000000000 */
[----:B------:R-:W-:Y:S05]  /*0fb0*/  @!P1 BRA `(.L_x_2) ;  /* 0x00000000004c9947 */ /* 0x000fea0003800000 */
[----:B------:R-:W0:Y:S01]  /*0fc0*/  LDCU.64 UR10, c[0x0][0x380] ;  /* 0x00007000ff0a77ac */ /* 0x000e220008000a00 */
[C---:B------:R-:W-:Y:S02]  /*0fd0*/  IADD3 R7, P0, PT, R4.reuse, R5, RZ ;  /* 0x0000000504077210 */ /* 0x040fe40007f1e0ff */
[----:B------:R-:W-:-:S03]  /*0fe0*/  IADD3 R15, PT, PT, R4, R13, RZ ;  /* 0x0000000d040f7210 */ /* 0x000fc60007ffe0ff */
[----:B------:R-:W-:Y:S02]  /*0ff0*/  IMAD.X R12, RZ, RZ, RZ, P0 ;  /* 0x000000ffff0c7224 */ /* 0x000fe400000e06ff */
[----:B------:R-:W-:-:S06]  /*1000*/  IMAD.WIDE R14, R15, 0x4, R8 ;  /* 0x000000040f0e7825 */ /* 0x000fcc00078e0208 */
[----:B------:R-:W2:Y:S01]  /*1010*/  LDG.E R14, desc[UR8][R14.64] ;  /* 0x000000080e0e7981 */ /* 0x000ea2000c1e1900 */
[----:B0-----:R-:W-:-:S04]  /*1020*/  LEA R10, P0, R7, UR10, 0x2 ;  /* 0x0000000a070a7c11 */ /* 0x001fc8000f8010ff */
[----:B------:R-:W-:-:S05]  /*1030*/  LEA.HI.X R11, R7, UR11, R12, 0x2, P0 ;  /* 0x0000000b070b7c11 */ /* 0x000fca00080f140c */
[----:B------:R-:W2:Y:S01]  /*1040*/  LDG.E R7, desc[UR8][R10.64+0x4] ;  /* 0x000004080a077981 */ /* 0x000ea2000c1e1900 */
[----:B------:R-:W-:Y:S02]  /*1050*/  ISETP.NE.AND P1, PT, R6, 0x2, PT ;  /* 0x000000020600780c */ /* 0x000fe40003f25270 */
[----:B--2---:R-:W-:-:S13]  /*1060*/  ISETP.GT.AND P0, PT, R14, R7, PT ;  /* 0x000000070e00720c */ /* 0x004fda0003f04270 */
[----:B------:R-:W-:Y:S01]  /*1070*/  @P0 IADD3 R13, PT, PT, R5, 0x1, RZ ;  /* 0x00000001050d0810 */ /* 0x000fe20007ffe0ff */
[----:B------:R-:W-:Y:S06]  /*1080*/  @!P1 BRA `(.L_x_2) ;  /* 0x0000000000189947 */ /* 0x000fec0003800000 */
[----:B------:R-:W-:Y:S01]  /*1090*/  IMAD.IADD R7, R4, 0x1, R13 ;  /* 0x0000000104077824 */ /* 0x000fe200078e020d */
[----:B------:R-:W2:Y:S03]  /*10a0*/  LDG.E R10, desc[UR8][R10.64+0x8] ;  /* 0x000008080a0a7981 */ /* 0x000ea6000c1e1900 */
[----:B------:R-:W-:-:S06]  /*10b0*/  IMAD.WIDE R8, R7, 0x4, R8 ;  /* 0x0000000407087825 */ /* 0x000fcc00078e0208 */
[----:B------:R-:W2:Y:S02]  /*10c0*/  LDG.E R9, desc[UR8][R8.64] ;  /* 0x0000000808097981 */ /* 0x000ea4000c1e1900 */
[----:B--2---:R-:W-:-:S13]  /*10d0*/  ISETP.GT.AND P0, PT, R9, R10, PT ;  /* 0x0000000a0900720c */ /* 0x004fda0003f04270 */
[----:B------:R-:W-:-:S07]  /*10e0*/  @P0 IADD3 R13, PT, PT, R5, 0x2, RZ ;  /* 0x00000002050d0810 */ /* 0x000fce0007ffe0ff */
.L_x_2:
[----:B------:R-:W-:-:S13]  /*10f0*/  ISETP.NE.AND P0, PT, R13, UR4, PT ;  /* 0x000000040d007c0c */ /* 0x000fda000bf05270 */
[----:B------:R-:W0:Y:S01]  /*1100*/  @P0 LDC.64 R6, c[0x0][0x380] ;  /* 0x0000e000ff060b82 */ /* 0x000e220000000a00 */
[C---:B------:R-:W-:Y:S01]  /*1110*/  @P0 VIADD R9, R4.reuse, UR4 ;  /* 0x0000000404090c36 */ /* 0x040fe20008000000 */
[----:B------:R-:W-:-:S03]  /*1120*/  @P0 IADD3 R13, PT, PT, R4, R13, RZ ;  /* 0x0000000d040d0210 */ /* 0x000fc60007ffe0ff */
[----:B0-----:R-:W-:-:S04]  /*1130*/  @P0 IMAD.WIDE.U32 R8, R9, 0x4, R6 ;  /* 0x0000000409080825 */ /* 0x001fc800078e0006 */
[----:B------:R-:W-:Y:S01]  /*1140*/  @P0 IMAD.WIDE R6, R13, 0x4, R6 ;  /* 0x000000040d060825 */ /* 0x000fe200078e0206 */
[----:B------:R-:W2:Y:S04]  /*1150*/  @P0 LDG.E R11, desc[UR8][R8.64] ;  /* 0x00000008080b0981 */ /* 0x000ea8000c1e1900 */
[----:B------:R-:W3:Y:S01]  /*1160*/  @P0 LDG.E R5, desc[UR8][R6.64] ;  /* 0x0000000806050981 */ /* 0x000ee2000c1e1900 */
[----:B------:R-:W-:Y:S01]  /*1170*/  UMOV UR4, UR6 ;  /* 0x0000000600047c82 */ /* 0x000fe20008000000 */
[----:B------:R-:W-:Y:S01]  /*1180*/  VIADD R3, R3, 0x1 ;  /* 0x0000000103037836 */ /* 0x000fe20000000000 */
[----:B------:R-:W-:Y:S01]  /*1190*/  IADD3 R2, PT, PT, R2, 0x1, RZ ;  /* 0x0000000102027810 */ /* 0x000fe20007ffe0ff */
[----:B--2---:R0:W-:Y:S04]  /*11a0*/  @P0 STG.E desc[UR8][R6.64], R11 ;  /* 0x0000000b06000986 */ /* 0x0041e8000c101908 */
[----:B---3--:R0:W-:Y:S01]  /*11b0*/  @P0 STG.E desc[UR8][R8.64], R5 ;  /* 0x0000000508000986 */ /* 0x0081e2000c101908 */
[----:B------:R-:W-:-:S13]  /*11c0*/  ISETP.NE.AND P0, PT, R0, UR6, PT ;  /* 0x0000000600007c0c */ /* 0x000fda000bf05270 */
[----:B0-----:R-:W-:Y:S05]  /*11d0*/  @P0 BRA `(.L_x_5) ;  /* 0xffffffec00b80947 */ /* 0x001fea000383ffff */
[----:B------:R-:W-:Y:S05]  /*11e0*/  EXIT ;  /* 0x000000000000794d */ /* 0x000fea0003800000 */
.L_x_6:
[----:B------:R-:W-:-:S00]  /*11f0*/  BRA `(.L_x_6) ;  /* 0xfffffffc00fc7947 */ /* 0x000fc0000383ffff */
[----:B------:R-:W-:-:S00]  /*1200*/  NOP ;  /* 0x0000000000007918 */ /* 0x000fc00000000000 */
[----:B------:R-:W-:-:S00]  /*1210*/  NOP ;  /* 0x0000000000007918 */ /* 0x000fc00000000000 */
[----:B------:R-:W-:-:S00]  /*1220*/  NOP ;  /* 0x0000000000007918 */ /* 0x000fc00000000000 */
[----:B------:R-:W-:-:S00]  /*1230*/  NOP ;  /* 0x0000000000007918 */ /* 0x000fc00000000000 */
[----:B------:R-:W-:-:S00]  /*1240*/  NOP ;  /* 0x0000000000007918 */ /* 0x000fc00000000000 */
[----:B------:R-:W-:-:S00]  /*1250*/  NOP ;  /* 0x0000000000007918 */ /* 0x000fc00000000000 */
[----:B------:R-:W-:-:S00]  /*1260*/  NOP ;  /* 0x0000000000007918 */ /* 0x000fc00000000000 */
[----:B------:R-:W-:-:S00]  /*1270*/  NOP ;  /* 0x0000000000007918 */ /* 0x000fc00000000000 */
.L_x_7:


//--------------------- .nv.shared.reserved.0     --------------------------
	.section	.nv.shared.reserved.0,"aw",@nobits
	.weak		__nv_reservedSMEM_offset_0_alias
	.size		__nv_reservedSMEM_offset_0_alias, 0, 64
	.other		__nv_reservedSMEM_offset_0_alias,@"STO_CUDA_RESERVED_SHARED STV_DEFAULT"
__nv_reservedSMEM_offset_0_alias:
	.zero		0
	.zero		64


//--------------------- .nv.constant0._Z9ssortmatrPii --------------------------
	.section	.nv.constant0._Z9ssortmatrPii,"a",@progbits
	.sectionflags	@""
	.align	4
.nv.constant0._Z9ssortmatrPii:
	.zero		908


//--------------------- SYMBOLS --------------------------

	.type		.nv.reservedSmem.offset0,@object
	.size		.nv.reservedSmem.offset0,0x4
